//
// Generated by NVIDIA NVVM Compiler
//
// Compiler Build ID: CL-36424714
// Cuda compilation tools, release 13.0, V13.0.88
// Based on NVVM 20.0.0
//

.version 9.0
.target sm_100
.address_size 64

	// .globl	_Z20matrixMultiplySharedPfS_S_4dim3S0_S0_
// _ZZ20matrixMultiplySharedPfS_S_4dim3S0_S0_E7sharedA has been demoted
// _ZZ20matrixMultiplySharedPfS_S_4dim3S0_S0_E7sharedB has been demoted

.visible .entry _Z20matrixMultiplySharedPfS_S_4dim3S0_S0_(
	.param .u64 .ptr .align 1 _Z20matrixMultiplySharedPfS_S_4dim3S0_S0__param_0,
	.param .u64 .ptr .align 1 _Z20matrixMultiplySharedPfS_S_4dim3S0_S0__param_1,
	.param .u64 .ptr .align 1 _Z20matrixMultiplySharedPfS_S_4dim3S0_S0__param_2,
	.param .align 4 .b8 _Z20matrixMultiplySharedPfS_S_4dim3S0_S0__param_3[12],
	.param .align 4 .b8 _Z20matrixMultiplySharedPfS_S_4dim3S0_S0__param_4[12],
	.param .align 4 .b8 _Z20matrixMultiplySharedPfS_S_4dim3S0_S0__param_5[12]
)
{
	.reg .pred 	%p<17>;
	.reg .b32 	%r<46>;
	.reg .b32 	%f<116>;
	.reg .b64 	%rd<13>;
	// demoted variable
	.shared .align 4 .b8 _ZZ20matrixMultiplySharedPfS_S_4dim3S0_S0_E7sharedA[4096];
	// demoted variable
	.shared .align 4 .b8 _ZZ20matrixMultiplySharedPfS_S_4dim3S0_S0_E7sharedB[4096];
	ld.param.u64 	%rd3, [_Z20matrixMultiplySharedPfS_S_4dim3S0_S0__param_0];
	ld.param.u32 	%r2, [_Z20matrixMultiplySharedPfS_S_4dim3S0_S0__param_3+4];
	ld.param.u32 	%r3, [_Z20matrixMultiplySharedPfS_S_4dim3S0_S0__param_4];
	ld.param.u32 	%r4, [_Z20matrixMultiplySharedPfS_S_4dim3S0_S0__param_5];
	ld.param.u32 	%r5, [_Z20matrixMultiplySharedPfS_S_4dim3S0_S0__param_5+4];
	ld.param.u32 	%r1, [_Z20matrixMultiplySharedPfS_S_4dim3S0_S0__param_3];
	ld.param.u32 	%r30, [_Z20matrixMultiplySharedPfS_S_4dim3S0_S0__param_4+4];
	ld.param.u64 	%rd4, [_Z20matrixMultiplySharedPfS_S_4dim3S0_S0__param_1];
	ld.param.u64 	%rd5, [_Z20matrixMultiplySharedPfS_S_4dim3S0_S0__param_2];
	mov.u32 	%r31, %ctaid.x;
	mov.u32 	%r32, %ctaid.y;
	mov.u32 	%r41, %tid.x;
	mov.u32 	%r43, %tid.y;
	shl.b32 	%r33, %r32, 5;
	add.s32 	%r8, %r33, %r43;
	shl.b32 	%r9, %r31, 5;
	add.s32 	%r10, %r9, %r41;
	setp.ne.s32 	%p2, %r1, %r30;
	@%p2 bra 	$L__BB0_12;
	cvt.rn.f32.u32 	%f10, %r1;
	mul.f32 	%f11, %f10, 0f3D000000;
	cvt.rpi.f32.f32 	%f12, %f11;
	cvt.rzi.s32.f32 	%r11, %f12;
	setp.lt.s32 	%p3, %r11, 1;
	mov.f32 	%f114, 0f00000000;
	@%p3 bra 	$L__BB0_10;
	setp.lt.u32 	%p4, %r8, %r2;
	shl.b32 	%r34, %r43, 7;
	mov.u32 	%r35, _ZZ20matrixMultiplySharedPfS_S_4dim3S0_S0_E7sharedA;
	add.s32 	%r12, %r35, %r34;
	shl.b32 	%r36, %r41, 2;
	add.s32 	%r13, %r12, %r36;
	setp.lt.u32 	%p5, %r10, %r3;
	mov.u32 	%r37, _ZZ20matrixMultiplySharedPfS_S_4dim3S0_S0_E7sharedB;
	add.s32 	%r15, %r37, %r36;
	add.s32 	%r14, %r15, %r34;
	and.pred  	%p1, %p4, %p5;
	neg.s32 	%r45, %r11;
	mad.lo.s32 	%r38, %r3, %r43, %r41;
	add.s32 	%r44, %r38, %r9;
	shl.b32 	%r18, %r3, 5;
	mad.lo.s32 	%r42, %r1, %r8, %r41;
	cvta.to.global.u64 	%rd1, %rd3;
	cvta.to.global.u64 	%rd2, %rd4;
	mov.f32 	%f114, 0f00000000;
	not.pred 	%p12, %p1;
$L__BB0_3:
	setp.ge.u32 	%p6, %r8, %r2;
	setp.ge.u32 	%p7, %r41, %r1;
	mov.f32 	%f112, 0f00000000;
	or.pred  	%p8, %p7, %p6;
	@%p8 bra 	$L__BB0_5;
	mul.wide.u32 	%rd6, %r42, 4;
	add.s64 	%rd7, %rd1, %rd6;
	ld.global.f32 	%f112, [%rd7];
$L__BB0_5:
	setp.ge.u32 	%p9, %r10, %r3;
	st.shared.f32 	[%r13], %f112;
	setp.ge.u32 	%p10, %r43, %r1;
	mov.f32 	%f113, 0f00000000;
	or.pred  	%p11, %p10, %p9;
	@%p11 bra 	$L__BB0_7;
	mul.wide.u32 	%rd8, %r44, 4;
	add.s64 	%rd9, %rd2, %rd8;
	ld.global.f32 	%f113, [%rd9];
$L__BB0_7:
	st.shared.f32 	[%r14], %f113;
	bar.sync 	0;
	@%p12 bra 	$L__BB0_9;
	ld.shared.f32 	%f16, [%r12];
	ld.shared.f32 	%f17, [%r15];
	fma.rn.f32 	%f18, %f16, %f17, %f114;
	ld.shared.f32 	%f19, [%r12+4];
	ld.shared.f32 	%f20, [%r15+128];
	fma.rn.f32 	%f21, %f19, %f20, %f18;
	ld.shared.f32 	%f22, [%r12+8];
	ld.shared.f32 	%f23, [%r15+256];
	fma.rn.f32 	%f24, %f22, %f23, %f21;
	ld.shared.f32 	%f25, [%r12+12];
	ld.shared.f32 	%f26, [%r15+384];
	fma.rn.f32 	%f27, %f25, %f26, %f24;
	ld.shared.f32 	%f28, [%r12+16];
	ld.shared.f32 	%f29, [%r15+512];
	fma.rn.f32 	%f30, %f28, %f29, %f27;
	ld.shared.f32 	%f31, [%r12+20];
	ld.shared.f32 	%f32, [%r15+640];
	fma.rn.f32 	%f33, %f31, %f32, %f30;
	ld.shared.f32 	%f34, [%r12+24];
	ld.shared.f32 	%f35, [%r15+768];
	fma.rn.f32 	%f36, %f34, %f35, %f33;
	ld.shared.f32 	%f37, [%r12+28];
	ld.shared.f32 	%f38, [%r15+896];
	fma.rn.f32 	%f39, %f37, %f38, %f36;
	ld.shared.f32 	%f40, [%r12+32];
	ld.shared.f32 	%f41, [%r15+1024];
	fma.rn.f32 	%f42, %f40, %f41, %f39;
	ld.shared.f32 	%f43, [%r12+36];
	ld.shared.f32 	%f44, [%r15+1152];
	fma.rn.f32 	%f45, %f43, %f44, %f42;
	ld.shared.f32 	%f46, [%r12+40];
	ld.shared.f32 	%f47, [%r15+1280];
	fma.rn.f32 	%f48, %f46, %f47, %f45;
	ld.shared.f32 	%f49, [%r12+44];
	ld.shared.f32 	%f50, [%r15+1408];
	fma.rn.f32 	%f51, %f49, %f50, %f48;
	ld.shared.f32 	%f52, [%r12+48];
	ld.shared.f32 	%f53, [%r15+1536];
	fma.rn.f32 	%f54, %f52, %f53, %f51;
	ld.shared.f32 	%f55, [%r12+52];
	ld.shared.f32 	%f56, [%r15+1664];
	fma.rn.f32 	%f57, %f55, %f56, %f54;
	ld.shared.f32 	%f58, [%r12+56];
	ld.shared.f32 	%f59, [%r15+1792];
	fma.rn.f32 	%f60, %f58, %f59, %f57;
	ld.shared.f32 	%f61, [%r12+60];
	ld.shared.f32 	%f62, [%r15+1920];
	fma.rn.f32 	%f63, %f61, %f62, %f60;
	ld.shared.f32 	%f64, [%r12+64];
	ld.shared.f32 	%f65, [%r15+2048];
	fma.rn.f32 	%f66, %f64, %f65, %f63;
	ld.shared.f32 	%f67, [%r12+68];
	ld.shared.f32 	%f68, [%r15+2176];
	fma.rn.f32 	%f69, %f67, %f68, %f66;
	ld.shared.f32 	%f70, [%r12+72];
	ld.shared.f32 	%f71, [%r15+2304];
	fma.rn.f32 	%f72, %f70, %f71, %f69;
	ld.shared.f32 	%f73, [%r12+76];
	ld.shared.f32 	%f74, [%r15+2432];
	fma.rn.f32 	%f75, %f73, %f74, %f72;
	ld.shared.f32 	%f76, [%r12+80];
	ld.shared.f32 	%f77, [%r15+2560];
	fma.rn.f32 	%f78, %f76, %f77, %f75;
	ld.shared.f32 	%f79, [%r12+84];
	ld.shared.f32 	%f80, [%r15+2688];
	fma.rn.f32 	%f81, %f79, %f80, %f78;
	ld.shared.f32 	%f82, [%r12+88];
	ld.shared.f32 	%f83, [%r15+2816];
	fma.rn.f32 	%f84, %f82, %f83, %f81;
	ld.shared.f32 	%f85, [%r12+92];
	ld.shared.f32 	%f86, [%r15+2944];
	fma.rn.f32 	%f87, %f85, %f86, %f84;
	ld.shared.f32 	%f88, [%r12+96];
	ld.shared.f32 	%f89, [%r15+3072];
	fma.rn.f32 	%f90, %f88, %f89, %f87;
	ld.shared.f32 	%f91, [%r12+100];
	ld.shared.f32 	%f92, [%r15+3200];
	fma.rn.f32 	%f93, %f91, %f92, %f90;
	ld.shared.f32 	%f94, [%r12+104];
	ld.shared.f32 	%f95, [%r15+3328];
	fma.rn.f32 	%f96, %f94, %f95, %f93;
	ld.shared.f32 	%f97, [%r12+108];
	ld.shared.f32 	%f98, [%r15+3456];
	fma.rn.f32 	%f99, %f97, %f98, %f96;
	ld.shared.f32 	%f100, [%r12+112];
	ld.shared.f32 	%f101, [%r15+3584];
	fma.rn.f32 	%f102, %f100, %f101, %f99;
	ld.shared.f32 	%f103, [%r12+116];
	ld.shared.f32 	%f104, [%r15+3712];
	fma.rn.f32 	%f105, %f103, %f104, %f102;
	ld.shared.f32 	%f106, [%r12+120];
	ld.shared.f32 	%f107, [%r15+3840];
	fma.rn.f32 	%f108, %f106, %f107, %f105;
	ld.shared.f32 	%f109, [%r12+124];
	ld.shared.f32 	%f110, [%r15+3968];
	fma.rn.f32 	%f114, %f109, %f110, %f108;
$L__BB0_9:
	bar.sync 	0;
	add.s32 	%r45, %r45, 1;
	setp.ne.s32 	%p13, %r45, 0;
	add.s32 	%r44, %r44, %r18;
	add.s32 	%r43, %r43, 32;
	add.s32 	%r42, %r42, 32;
	add.s32 	%r41, %r41, 32;
	@%p13 bra 	$L__BB0_3;
$L__BB0_10:
	setp.ge.u32 	%p14, %r8, %r5;
	setp.ge.u32 	%p15, %r10, %r4;
	or.pred  	%p16, %p14, %p15;
	@%p16 bra 	$L__BB0_12;
	mad.lo.s32 	%r40, %r4, %r8, %r10;
	cvta.to.global.u64 	%rd10, %rd5;
	mul.wide.u32 	%rd11, %r40, 4;
	add.s64 	%rd12, %rd10, %rd11;
	st.global.f32 	[%rd12], %f114;
$L__BB0_12:
	ret;

}


// ===== COMPILED SASS (sm_100) =====

	.target	sm_100

	.elftype	@"ET_EXEC"


//--------------------- .note.nv.tkinfo           --------------------------
	.section	.note.nv.tkinfo,"",@"SHT_NOTE"
	.sectionflags	@"SHF_NOTE_NV_TKINFO"
	.tkinfo
        /*0018*/ 	.word	0x00000002
        /*0030*/ 	.string	""
        /*0030*/ 	.string	"ptxas"
        /*0030*/ 	.string	"Cuda compilation tools, release 13.0, V13.0.88"
        /*0030*/ 	.string	"Build cuda_13.0.r13.0/compiler.36424714_0"
        /*0030*/ 	.string	"-arch sm_100 -m 64 "



//--------------------- .note.nv.cuinfo           --------------------------
	.section	.note.nv.cuinfo,"",@"SHT_NOTE"
	.sectionflags	@"SHF_NOTE_NV_CUINFO"
        /*0018*/ 	.short	0x0002
        /*001a*/ 	.short	0x0064
        /*001c*/ 	.short	0x0082
	.zero		2


//--------------------- .nv.info                  --------------------------
	.section	.nv.info,"",@"SHT_CUDA_INFO"
	.align	4


	//----- nvinfo : EIATTR_REGCOUNT
	.align		4
        /*0000*/ 	.byte	0x04, 0x2f
        /*0002*/ 	.short	(.L_1 - .L_0)
	.align		4
.L_0:
        /*0004*/ 	.word	index@(_Z20matrixMultiplySharedPfS_S_4dim3S0_S0_)
        /*0008*/ 	.word	0x0000001f


	//----- nvinfo : EIATTR_FRAME_SIZE
	.align		4
.L_1:
        /*000c*/ 	.byte	0x04, 0x11
        /*000e*/ 	.short	(.L_3 - .L_2)
	.align		4
.L_2:
        /*0010*/ 	.word	index@(_Z20matrixMultiplySharedPfS_S_4dim3S0_S0_)
        /*0014*/ 	.word	0x00000000


	//----- nvinfo : EIATTR_MIN_STACK_SIZE
	.align		4
.L_3:
        /*0018*/ 	.byte	0x04, 0x12
        /*001a*/ 	.short	(.L_5 - .L_4)
	.align		4
.L_4:
        /*001c*/ 	.word	index@(_Z20matrixMultiplySharedPfS_S_4dim3S0_S0_)
        /*0020*/ 	.word	0x00000000
.L_5:


//--------------------- .nv.compat                --------------------------
	.section	.nv.compat,"",@"SHT_CUDA_COMPAT_INFO"
	.align	4
        /*0000*/ 	.byte	0x02, 0x09, 0x00, 0x00, 0x02, 0x02, 0x01, 0x00, 0x02, 0x05, 0x05, 0x00, 0x03, 0x07, 0x01, 0x01
        /*0010*/ 	.byte	0x02, 0x03, 0x00, 0x00, 0x02, 0x06, 0x01, 0x00, 0x04, 0x0b, 0x08, 0x00, 0x09, 0x00, 0x00, 0x00
        /*0020*/ 	.byte	0x00, 0x00, 0x00, 0x00


//--------------------- .nv.info._Z20matrixMultiplySharedPfS_S_4dim3S0_S0_ --------------------------
	.section	.nv.info._Z20matrixMultiplySharedPfS_S_4dim3S0_S0_,"",@"SHT_CUDA_INFO"
	.sectionflags	@""
	.align	4


	//----- nvinfo : EIATTR_CUDA_API_VERSION
	.align		4
        /*0000*/ 	.byte	0x04, 0x37
        /*0002*/ 	.short	(.L_7 - .L_6)
.L_6:
        /*0004*/ 	.word	0x00000082


	//----- nvinfo : EIATTR_KPARAM_INFO
	.align		4
.L_7:
        /*0008*/ 	.byte	0x04, 0x17
        /*000a*/ 	.short	(.L_9 - .L_8)
.L_8:
        /*000c*/ 	.word	0x00000000
        /*0010*/ 	.short	0x0005
        /*0012*/ 	.short	0x0030
        /*0014*/ 	.byte	0x00, 0xf0, 0x31, 0x00


	//----- nvinfo : EIATTR_KPARAM_INFO
	.align		4
.L_9:
        /*0018*/ 	.byte	0x04, 0x17
        /*001a*/ 	.short	(.L_11 - .L_10)
.L_10:
        /*001c*/ 	.word	0x00000000
        /*0020*/ 	.short	0x0004
        /*0022*/ 	.short	0x0024
        /*0024*/ 	.byte	0x00, 0xf0, 0x31, 0x00


	//----- nvinfo : EIATTR_KPARAM_INFO
	.align		4
.L_11:
        /*0028*/ 	.byte	0x04, 0x17
        /*002a*/ 	.short	(.L_13 - .L_12)
.L_12:
        /*002c*/ 	.word	0x00000000
        /*0030*/ 	.short	0x0003
        /*0032*/ 	.short	0x0018
        /*0034*/ 	.byte	0x00, 0xf0, 0x31, 0x00


	//----- nvinfo : EIATTR_KPARAM_INFO
	.align		4
.L_13:
        /*0038*/ 	.byte	0x04, 0x17
        /*003a*/ 	.short	(.L_15 - .L_14)
.L_14:
        /*003c*/ 	.word	0x00000000
        /*0040*/ 	.short	0x0002
        /*0042*/ 	.short	0x0010
        /*0044*/ 	.byte	0x00, 0xf5, 0x21, 0x00


	//----- nvinfo : EIATTR_KPARAM_INFO
	.align		4
.L_15:
        /*0048*/ 	.byte	0x04, 0x17
        /*004a*/ 	.short	(.L_17 - .L_16)
.L_16:
        /*004c*/ 	.word	0x00000000
        /*0050*/ 	.short	0x0001
        /*0052*/ 	.short	0x0008
        /*0054*/ 	.byte	0x00, 0xf5, 0x21, 0x00


	//----- nvinfo : EIATTR_KPARAM_INFO
	.align		4
.L_17:
        /*0058*/ 	.byte	0x04, 0x17
        /*005a*/ 	.short	(.L_19 - .L_18)
.L_18:
        /*005c*/ 	.word	0x00000000
        /*0060*/ 	.short	0x0000
        /*0062*/ 	.short	0x0000
        /*0064*/ 	.byte	0x00, 0xf5, 0x21, 0x00


	//----- nvinfo : EIATTR_SPARSE_MMA_MASK
	.align		4
.L_19:
        /*0068*/ 	.byte	0x03, 0x50
        /*006a*/ 	.short	0x0000


	//----- nvinfo : EIATTR_MAXREG_COUNT
	.align		4
        /*006c*/ 	.byte	0x03, 0x1b
        /*006e*/ 	.short	0x00ff


	//----- nvinfo : EIATTR_NUM_BARRIERS
	.align		4
        /*0070*/ 	.byte	0x02, 0x4c
        /*0072*/ 	.byte	0x01
	.zero		1


	//----- nvinfo : EIATTR_MERCURY_ISA_VERSION
	.align		4
        /*0074*/ 	.byte	0x03, 0x5f
        /*0076*/ 	.short	0x0101


	//----- nvinfo : EIATTR_VRC_CTA_INIT_COUNT
	.align		4
        /*0078*/ 	.byte	0x02, 0x4a
	.zero		1
	.zero		1


	//----- nvinfo : EIATTR_EXIT_INSTR_OFFSETS
	.align		4
        /*007c*/ 	.byte	0x04, 0x1c
        /*007e*/ 	.short	(.L_21 - .L_20)


	//   ....[0]....
.L_20:
        /*0080*/ 	.word	0x00000040


	//   ....[1]....
        /*0084*/ 	.word	0x000008b0


	//   ....[2]....
        /*0088*/ 	.word	0x00000900


	//----- nvinfo : EIATTR_CRS_STACK_SIZE
	.align		4
.L_21:
        /*008c*/ 	.byte	0x04, 0x1e
        /*008e*/ 	.short	(.L_23 - .L_22)
.L_22:
        /*0090*/ 	.word	0x00000000


	//----- nvinfo : EIATTR_CBANK_PARAM_SIZE
	.align		4
.L_23:
        /*0094*/ 	.byte	0x03, 0x19
        /*0096*/ 	.short	0x003c


	//----- nvinfo : EIATTR_PARAM_CBANK
	.align		4
        /*0098*/ 	.byte	0x04, 0x0a
        /*009a*/ 	.short	(.L_25 - .L_24)
	.align		4
.L_24:
        /*009c*/ 	.word	index@(.nv.constant0._Z20matrixMultiplySharedPfS_S_4dim3S0_S0_)
        /*00a0*/ 	.short	0x0380
        /*00a2*/ 	.short	0x003c


	//----- nvinfo : EIATTR_SW_WAR
	.align		4
.L_25:
        /*00a4*/ 	.byte	0x04, 0x36
        /*00a6*/ 	.short	(.L_27 - .L_26)
.L_26:
        /*00a8*/ 	.word	0x00000008
.L_27:


//--------------------- .nv.callgraph             --------------------------
	.section	.nv.callgraph,"",@"SHT_CUDA_CALLGRAPH"
	.align	4
	.sectionentsize	8
	.align		4
        /*0000*/ 	.word	0x00000000
	.align		4
        /*0004*/ 	.word	0xffffffff
	.align		4
        /*0008*/ 	.word	0x00000000
	.align		4
        /*000c*/ 	.word	0xfffffffe
	.align		4
        /*0010*/ 	.word	0x00000000
	.align		4
        /*0014*/ 	.word	0xfffffffd
	.align		4
        /*0018*/ 	.word	0x00000000
	.align		4
        /*001c*/ 	.word	0xfffffffc


//--------------------- .text._Z20matrixMultiplySharedPfS_S_4dim3S0_S0_ --------------------------
	.section	.text._Z20matrixMultiplySharedPfS_S_4dim3S0_S0_,"ax",@progbits
	.align	128
        .global         _Z20matrixMultiplySharedPfS_S_4dim3S0_S0_
        .type           _Z20matrixMultiplySharedPfS_S_4dim3S0_S0_,@function
        .size           _Z20matrixMultiplySharedPfS_S_4dim3S0_S0_,(.L_x_5 - _Z20matrixMultiplySharedPfS_S_4dim3S0_S0_)
        .other          _Z20matrixMultiplySharedPfS_S_4dim3S0_S0_,@"STO_CUDA_ENTRY STV_DEFAULT"
_Z20matrixMultiplySharedPfS_S_4dim3S0_S0_:
.text._Z20matrixMultiplySharedPfS_S_4dim3S0_S0_:
[----:B------:R-:W-:Y:S08]  /*0000*/  LDC R1, c[0x0][0x37c] ;  /* 0x0000df00ff017b82 */ /* 0x000ff00000000800 */
[----:B------:R-:W0:Y:S01]  /*0010*/  LDC R0, c[0x0][0x3a8] ;  /* 0x0000ea00ff007b82 */ /* 0x000e220000000800 */
[----:B------:R-:W0:Y:S02]  /*0020*/  LDCU UR7, c[0x0][0x398] ;  /* 0x00007300ff0777ac */ /* 0x000e240008000800 */
[----:B0-----:R-:W-:-:S13]  /*0030*/  ISETP.NE.AND P0, PT, R0, UR7, PT ;  /* 0x0000000700007c0c */ /* 0x001fda000bf05270 */
[----:B------:R-:W-:Y:S05]  /*0040*/  @P0 EXIT ;  /* 0x000000000000094d */ /* 0x000fea0003800000 */
[----:B------:R-:W-:Y:S01]  /*0050*/  I2FP.F32.U32 R0, UR7 ;  /* 0x0000000700007c45 */ /* 0x000fe20008201000 */
[----:B------:R-:W0:Y:S01]  /*0060*/  S2R R20, SR_CTAID.Y ;  /* 0x0000000000147919 */ /* 0x000e220000002600 */
[----:B------:R-:W1:Y:S01]  /*0070*/  LDCU.64 UR8, c[0x0][0x358] ;  /* 0x00006b00ff0877ac */ /* 0x000e620008000a00 */
[----:B------:R-:W-:Y:S02]  /*0080*/  HFMA2 R21, -RZ, RZ, 0, 0 ;  /* 0x00000000ff157431 */ /* 0x000fe400000001ff */
[----:B------:R-:W-:Y:S01]  /*0090*/  FMUL R0, R0, 0.03125 ;  /* 0x3d00000000007820 */ /* 0x000fe20000400000 */
[----:B------:R-:W0:Y:S01]  /*00a0*/  S2R R18, SR_TID.Y ;  /* 0x0000000000127919 */ /* 0x000e220000002200 */
[----:B------:R-:W2:Y:S04]  /*00b0*/  S2R R4, SR_CTAID.X ;  /* 0x0000000000047919 */ /* 0x000ea80000002500 */
[----:B------:R-:W3:Y:S01]  /*00c0*/  F2I.CEIL.NTZ R0, R0 ;  /* 0x0000000000007305 */ /* 0x000ee2000020b100 */
[----:B------:R-:W2:Y:S01]  /*00d0*/  S2R R17, SR_TID.X ;  /* 0x0000000000117919 */ /* 0x000ea20000002100 */
[----:B---3--:R-:W-:-:S02]  /*00e0*/  ISETP.GE.AND P0, PT, R0, 0x1, PT ;  /* 0x000000010000780c */ /* 0x008fc40003f06270 */
[----:B0-----:R-:W-:Y:S02]  /*00f0*/  LEA R20, R20, R18, 0x5 ;  /* 0x0000001214147211 */ /* 0x001fe400078e28ff */
[----:B--2---:R-:W-:-:S09]  /*0100*/  LEA R19, R4, R17, 0x5 ;  /* 0x0000001104137211 */ /* 0x004fd200078e28ff */
[----:B-1----:R-:W-:Y:S05]  /*0110*/  @!P0 BRA `(.L_x_0) ;  /* 0x0000000400d88947 */ /* 0x002fea0003800000 */
[----:B------:R-:W0:Y:S01]  /*0120*/  S2UR UR6, SR_CgaCtaId ;  /* 0x00000000000679c3 */ /* 0x000e220000008800 */
[----:B------:R-:W1:Y:S01]  /*0130*/  LDCU UR10, c[0x0][0x3a4] ;  /* 0x00007480ff0a77ac */ /* 0x000e620008000800 */
[----:B------:R-:W-:Y:S01]  /*0140*/  IADD3 R16, PT, PT, -R0, RZ, RZ ;  /* 0x000000ff00107210 */ /* 0x000fe20007ffe1ff */
[--C-:B------:R-:W-:Y:S01]  /*0150*/  IMAD R6, R20, UR7, R17.reuse ;  /* 0x0000000714067c24 */ /* 0x100fe2000f8e0211 */
[----:B------:R-:W-:Y:S01]  /*0160*/  MOV R21, RZ ;  /* 0x000000ff00157202 */ /* 0x000fe20000000f00 */
[----:B------:R-:W2:Y:S03]  /*0170*/  LDCU UR11, c[0x0][0x39c] ;  /* 0x00007380ff0b77ac */ /* 0x000ea60008000800 */
[----:B------:R-:W3:Y:S01]  /*0180*/  LDC R2, c[0x0][0x3a4] ;  /* 0x0000e900ff027b82 */ /* 0x000ee20000000800 */
[----:B------:R-:W-:Y:S01]  /*0190*/  UMOV UR4, 0x400 ;  /* 0x0000040000047882 */ /* 0x000fe20000000000 */
[----:B------:R-:W4:Y:S01]  /*01a0*/  LDCU UR12, c[0x0][0x398] ;  /* 0x00007300ff0c77ac */ /* 0x000f220008000800 */
[----:B------:R-:W-:Y:S01]  /*01b0*/  UIADD3 UR5, UPT, UPT, UR4, 0x1000, URZ ;  /* 0x0000100004057890 */ /* 0x000fe2000fffe0ff */
[----:B-1----:R-:W-:Y:S01]  /*01c0*/  IMAD R7, R18, UR10, R17 ;  /* 0x0000000a12077c24 */ /* 0x002fe2000f8e0211 */
[----:B------:R-:W-:-:S02]  /*01d0*/  ISETP.GE.U32.AND P0, PT, R19, UR10, PT ;  /* 0x0000000a13007c0c */ /* 0x000fc4000bf06070 */
[----:B--2---:R-:W-:Y:S01]  /*01e0*/  ISETP.GE.U32.AND P2, PT, R20, UR11, PT ;  /* 0x0000000b14007c0c */ /* 0x004fe2000bf46070 */
[----:B0-----:R-:W-:Y:S01]  /*01f0*/  ULEA UR4, UR6, UR4, 0x18 ;  /* 0x0000000406047291 */ /* 0x001fe2000f8ec0ff */
[----:B------:R-:W-:Y:S01]  /*0200*/  LEA R7, R4, R7, 0x5 ;  /* 0x0000000704077211 */ /* 0x000fe200078e28ff */
[----:B------:R-:W-:Y:S01]  /*0210*/  ULEA UR5, UR6, UR5, 0x18 ;  /* 0x0000000506057291 */ /* 0x000fe2000f8ec0ff */
[----:B------:R-:W-:-:S03]  /*0220*/  ISETP.LT.U32.AND P0, PT, R20, UR11, !P0 ;  /* 0x0000000b14007c0c */ /* 0x000fc6000c701070 */
[C---:B------:R-:W-:Y:S02]  /*0230*/  LEA R5, R18.reuse, UR4, 0x7 ;  /* 0x0000000412057c11 */ /* 0x040fe4000f8e38ff */
[C---:B------:R-:W-:Y:S02]  /*0240*/  LEA R3, R17.reuse, UR5, 0x2 ;  /* 0x0000000511037c11 */ /* 0x040fe4000f8e10ff */
[----:B------:R-:W-:Y:S02]  /*0250*/  LEA R4, R17, R5, 0x2 ;  /* 0x0000000511047211 */ /* 0x000fe400078e10ff */
[----:B----4-:R-:W-:-:S07]  /*0260*/  LEA R0, R18, R3, 0x7 ;  /* 0x0000000312007211 */ /* 0x010fce00078e38ff */
.L_x_3:
[----:B---3--:R-:W-:Y:S01]  /*0270*/  ISETP.GE.U32.AND P1, PT, R19, R2, PT ;  /* 0x000000021300720c */ /* 0x008fe20003f26070 */
[----:B0-----:R-:W-:Y:S01]  /*0280*/  HFMA2 R15, -RZ, RZ, 0, 0 ;  /* 0x00000000ff0f7431 */ /* 0x001fe200000001ff */
[----:B------:R-:W-:Y:S02]  /*0290*/  ISETP.GE.U32.OR P3, PT, R17, UR12, P2 ;  /* 0x0000000c11007c0c */ /* 0x000fe40009766470 */
[----:B------:R-:W-:Y:S02]  /*02a0*/  ISETP.GE.U32.OR P1, PT, R18, UR12, P1 ;  /* 0x0000000c12007c0c */ /* 0x000fe40008f26470 */
[----:B------:R-:W-:-:S09]  /*02b0*/  MOV R13, RZ ;  /* 0x000000ff000d7202 */ /* 0x000fd20000000f00 */
[----:B------:R-:W0:Y:S08]  /*02c0*/  @!P3 LDC.64 R10, c[0x0][0x380] ;  /* 0x0000e000ff0abb82 */ /* 0x000e300000000a00 */
[----:B------:R-:W1:Y:S01]  /*02d0*/  @!P1 LDC.64 R8, c[0x0][0x388] ;  /* 0x0000e200ff089b82 */ /* 0x000e620000000a00 */
[----:B0-----:R-:W-:-:S05]  /*02e0*/  @!P3 IMAD.WIDE.U32 R10, R6, 0x4, R10 ;  /* 0x00000004060ab825 */ /* 0x001fca00078e000a */
[----:B------:R-:W2:Y:S01]  /*02f0*/  @!P3 LDG.E R13, desc[UR8][R10.64] ;  /* 0x000000080a0db981 */ /* 0x000ea2000c1e1900 */
[----:B-1----:R-:W-:-:S05]  /*0300*/  @!P1 IMAD.WIDE.U32 R8, R7, 0x4, R8 ;  /* 0x0000000407089825 */ /* 0x002fca00078e0008 */
[----:B------:R-:W3:Y:S01]  /*0310*/  @!P1 LDG.E R15, desc[UR8][R8.64] ;  /* 0x00000008080f9981 */ /* 0x000ee2000c1e1900 */
[----:B------:R-:W-:Y:S03]  /*0320*/  BSSY.RECONVERGENT B0, `(.L_x_1) ;  /* 0x000004d000007945 */ /* 0x000fe60003800200 */
[----:B--2---:R0:W-:Y:S04]  /*0330*/  STS [R4], R13 ;  /* 0x0000000d04007388 */ /* 0x0041e80000000800 */
[----:B---3--:R0:W-:Y:S01]  /*0340*/  STS [R0], R15 ;  /* 0x0000000f00007388 */ /* 0x0081e20000000800 */
[----:B------:R-:W-:Y:S06]  /*0350*/  BAR.SYNC.DEFER_BLOCKING 0x0 ;  /* 0x0000000000007b1d */ /* 0x000fec0000010000 */
[----:B------:R-:W-:Y:S05]  /*0360*/  @!P0 BRA `(.L_x_2) ;  /* 0x0000000400208947 */ /* 0x000fea0003800000 */
[----:B------:R-:W-:Y:S04]  /*0370*/  LDS R22, [R3] ;  /* 0x0000000003167984 */ /* 0x000fe80000000800 */
[----:B0-----:R-:W0:Y:S04]  /*0380*/  LDS.128 R12, [R5] ;  /* 0x00000000050c7984 */ /* 0x001e280000000c00 */
[----:B------:R-:W1:Y:S04]  /*0390*/  LDS R27, [R3+0x80] ;  /* 0x00008000031b7984 */ /* 0x000e680000000800 */
[----:B------:R-:W2:Y:S04]  /*03a0*/  LDS R25, [R3+0x100] ;  /* 0x0001000003197984 */ /* 0x000ea80000000800 */
[----:B------:R-:W3:Y:S04]  /*03b0*/  LDS R24, [R3+0x180] ;  /* 0x0001800003187984 */ /* 0x000ee80000000800 */
[----:B------:R-:W-:Y:S04]  /*03c0*/  LDS R23, [R3+0x200] ;  /* 0x0002000003177984 */ /* 0x000fe80000000800 */
[----:B------:R-:W4:Y:S04]  /*03d0*/  LDS.128 R8, [R5+0x10] ;  /* 0x0000100005087984 */ /* 0x000f280000000c00 */
[----:B------:R-:W-:Y:S04]  /*03e0*/  LDS R26, [R3+0x380] ;  /* 0x00038000031a7984 */ /* 0x000fe80000000800 */
[----:B------:R-:W-:Y:S01]  /*03f0*/  LDS R28, [R3+0x580] ;  /* 0x00058000031c7984 */ /* 0x000fe20000000800 */
[----:B0-----:R-:W-:-:S03]  /*0400*/  FFMA R12, R12, R22, R21 ;  /* 0x000000160c0c7223 */ /* 0x001fc60000000015 */
[----:B------:R-:W0:Y:S01]  /*0410*/  LDS R22, [R3+0x280] ;  /* 0x0002800003167984 */ /* 0x000e220000000800 */
[----:B-1----:R-:W-:-:S03]  /*0420*/  FFMA R12, R27, R13, R12 ;  /* 0x0000000d1b0c7223 */ /* 0x002fc6000000000c */
[----:B------:R-:W1:Y:S01]  /*0430*/  LDS R27, [R3+0x300] ;  /* 0x00030000031b7984 */ /* 0x000e620000000800 */
[----:B--2---:R-:W-:-:S04]  /*0440*/  FFMA R25, R25, R14, R12 ;  /* 0x0000000e19197223 */ /* 0x004fc8000000000c */
[----:B---3--:R-:W-:Y:S02]  /*0450*/  FFMA R21, R24, R15, R25 ;  /* 0x0000000f18157223 */ /* 0x008fe40000000019 */
[----:B------:R-:W-:Y:S04]  /*0460*/  LDS R25, [R3+0x400] ;  /* 0x0004000003197984 */ /* 0x000fe80000000800 */
[----:B------:R-:W2:Y:S01]  /*0470*/  LDS.128 R12, [R5+0x20] ;  /* 0x00002000050c7984 */ /* 0x000ea20000000c00 */
[----:B----4-:R-:W-:-:S03]  /*0480*/  FFMA R21, R8, R23, R21 ;  /* 0x0000001708157223 */ /* 0x010fc60000000015 */
[----:B------:R-:W3:Y:S04]  /*0490*/  LDS R24, [R3+0x480] ;  /* 0x0004800003187984 */ /* 0x000ee80000000800 */
[----:B------:R-:W-:Y:S01]  /*04a0*/  LDS R23, [R3+0x600] ;  /* 0x0006000003177984 */ /* 0x000fe20000000800 */
[----:B0-----:R-:W-:-:S03]  /*04b0*/  FFMA R22, R22, R9, R21 ;  /* 0x0000000916167223 */ /* 0x001fc60000000015 */
[----:B------:R-:W0:Y:S01]  /*04c0*/  LDS R21, [R3+0x500] ;  /* 0x0005000003157984 */ /* 0x000e220000000800 */
[----:B-1----:R-:W-:-:S03]  /*04d0*/  FFMA R27, R27, R10, R22 ;  /* 0x0000000a1b1b7223 */ /* 0x002fc60000000016 */
[----:B------:R-:W-:Y:S01]  /*04e0*/  LDS R22, [R3+0x680] ;  /* 0x0006800003167984 */ /* 0x000fe20000000800 */
[----:B------:R-:W-:-:S03]  /*04f0*/  FFMA R27, R26, R11, R27 ;  /* 0x0000000b1a1b7223 */ /* 0x000fc6000000001b */
[----:B------:R-:W1:Y:S04]  /*0500*/  LDS.128 R8, [R5+0x30] ;  /* 0x0000300005087984 */ /* 0x000e680000000c00 */
[----:B------:R-:W-:Y:S01]  /*0510*/  LDS R26, [R3+0x780] ;  /* 0x00078000031a7984 */ /* 0x000fe20000000800 */
[----:B--2---:R-:W-:-:S04]  /*0520*/  FFMA R25, R12, R25, R27 ;  /* 0x000000190c197223 */ /* 0x004fc8000000001b */
[----:B---3--:R-:W-:Y:S02]  /*0530*/  FFMA R24, R24, R13, R25 ;  /* 0x0000000d18187223 */ /* 0x008fe40000000019 */
[----:B------:R-:W2:Y:S02]  /*0540*/  LDS R25, [R3+0x700] ;  /* 0x0007000003197984 */ /* 0x000ea40000000800 */
[----:B0-----:R-:W-:Y:S02]  /*0550*/  FFMA R21, R21, R14, R24 ;  /* 0x0000000e15157223 */ /* 0x001fe40000000018 */
[----:B------:R-:W-:Y:S02]  /*0560*/  LDS R24, [R3+0x880] ;  /* 0x0008800003187984 */ /* 0x000fe40000000800 */
[----:B------:R-:W-:Y:S02]  /*0570*/  FFMA R27, R28, R15, R21 ;  /* 0x0000000f1c1b7223 */ /* 0x000fe40000000015 */
[----:B------:R-:W-:Y:S02]  /*0580*/  LDS R21, [R3+0x800] ;  /* 0x0008000003157984 */ /* 0x000fe40000000800 */
[----:B-1----:R-:W-:-:S02]  /*0590*/  FFMA R23, R8, R23, R27 ;  /* 0x0000001708177223 */ /* 0x002fc4000000001b */
[----:B------:R-:W0:Y:S02]  /*05a0*/  LDS.128 R12, [R5+0x40] ;  /* 0x00004000050c7984 */ /* 0x000e240000000c00 */
[----:B------:R-:W-:Y:S02]  /*05b0*/  FFMA R22, R22, R9, R23 ;  /* 0x0000000916167223 */ /* 0x000fe40000000017 */
[----:B------:R-:W1:Y:S04]  /*05c0*/  LDS R27, [R3+0x900] ;  /* 0x00090000031b7984 */ /* 0x000e680000000800 */
[----:B------:R-:W3:Y:S01]  /*05d0*/  LDS R28, [R3+0x980] ;  /* 0x00098000031c7984 */ /* 0x000ee20000000800 */
[----:B--2---:R-:W-:-:S03]  /*05e0*/  FFMA R25, R25, R10, R22 ;  /* 0x0000000a19197223 */ /* 0x004fc60000000016 */
[----:B------:R-:W-:Y:S01]  /*05f0*/  LDS R23, [R3+0xa00] ;  /* 0x000a000003177984 */ /* 0x000fe20000000800 */
[----:B------:R-:W-:-:S03]  /*0600*/  FFMA R25, R26, R11, R25 ;  /* 0x0000000b1a197223 */ /* 0x000fc60000000019 */
[----:B------:R-:W2:Y:S04]  /*0610*/  LDS.128 R8, [R5+0x50] ;  /* 0x0000500005087984 */ /* 0x000ea80000000c00 */
[----:B------:R-:W4:Y:S04]  /*0620*/  LDS R22, [R3+0xa80] ;  /* 0x000a800003167984 */ /* 0x000f280000000800 */
[----:B------:R-:W-:Y:S01]  /*0630*/  LDS R26, [R3+0xb80] ;  /* 0x000b8000031a7984 */ /* 0x000fe20000000800 */
[----:B0-----:R-:W-:-:S03]  /*0640*/  FFMA R21, R12, R21, R25 ;  /* 0x000000150c157223 */ /* 0x001fc60000000019 */
[----:B------:R-:W-:Y:S01]  /*0650*/  LDS R25, [R3+0xc00] ;  /* 0x000c000003197984 */ /* 0x000fe20000000800 */
[----:B------:R-:W-:-:S03]  /*0660*/  FFMA R24, R24, R13, R21 ;  /* 0x0000000d18187223 */ /* 0x000fc60000000015 */
[----:B------:R-:W0:Y:S01]  /*0670*/  LDS R21, [R3+0xb00] ;  /* 0x000b000003157984 */ /* 0x000e220000000800 */
[----:B-1----:R-:W-:-:S03]  /*0680*/  FFMA R27, R27, R14, R24 ;  /* 0x0000000e1b1b7223 */ /* 0x002fc60000000018 */
[----:B------:R-:W-:Y:S01]  /*0690*/  LDS R24, [R3+0xc80] ;  /* 0x000c800003187984 */ /* 0x000fe20000000800 */
[----:B---3--:R-:W-:-:S03]  /*06a0*/  FFMA R27, R28, R15, R27 ;  /* 0x0000000f1c1b7223 */ /* 0x008fc6000000001b */
[----:B------:R-:W1:Y:S01]  /*06b0*/  LDS.128 R12, [R5+0x60] ;  /* 0x00006000050c7984 */ /* 0x000e620000000c00 */
[----:B--2---:R-:W-:-:S03]  /*06c0*/  FFMA R23, R8, R23, R27 ;  /* 0x0000001708177223 */ /* 0x004fc6000000001b */
[----:B------:R-:W-:Y:S01]  /*06d0*/  LDS R28, [R3+0xf00] ;  /* 0x000f0000031c7984 */ /* 0x000fe20000000800 */
[----:B----4-:R-:W-:-:S03]  /*06e0*/  FFMA R22, R22, R9, R23 ;  /* 0x0000000916167223 */ /* 0x010fc60000000017 */
[----:B------:R-:W2:Y:S01]  /*06f0*/  LDS R23, [R3+0xd00] ;  /* 0x000d000003177984 */ /* 0x000ea20000000800 */
[----:B0-----:R-:W-:-:S03]  /*0700*/  FFMA R21, R21, R10, R22 ;  /* 0x0000000a15157223 */ /* 0x001fc60000000016 */
[----:B------:R-:W0:Y:S01]  /*0710*/  LDS R22, [R3+0xd80] ;  /* 0x000d800003167984 */ /* 0x000e220000000800 */
[----:B------:R-:W-:-:S03]  /*0720*/  FFMA R27, R26, R11, R21 ;  /* 0x0000000b1a1b7223 */ /* 0x000fc60000000015 */
[----:B------:R-:W-:Y:S01]  /*0730*/  LDS R21, [R3+0xe00] ;  /* 0x000e000003157984 */ /* 0x000fe20000000800 */
[----:B-1----:R-:W-:-:S03]  /*0740*/  FFMA R25, R12, R25, R27 ;  /* 0x000000190c197223 */ /* 0x002fc6000000001b */
[----:B------:R-:W1:Y:S01]  /*0750*/  LDS.128 R8, [R5+0x70] ;  /* 0x0000700005087984 */ /* 0x000e620000000c00 */
[----:B------:R-:W-:-:S03]  /*0760*/  FFMA R26, R24, R13, R25 ;  /* 0x0000000d181a7223 */ /* 0x000fc60000000019 */
[----:B------:R-:W3:Y:S01]  /*0770*/  LDS R12, [R3+0xe80] ;  /* 0x000e8000030c7984 */ /* 0x000ee20000000800 */
[----:B--2---:R-:W-:-:S03]  /*0780*/  FFMA R23, R23, R14, R26 ;  /* 0x0000000e17177223 */ /* 0x004fc6000000001a */
[----:B------:R-:W2:Y:S01]  /*0790*/  LDS R24, [R3+0xf80] ;  /* 0x000f800003187984 */ /* 0x000ea20000000800 */
[----:B0-----:R-:W-:-:S04]  /*07a0*/  FFMA R15, R22, R15, R23 ;  /* 0x0000000f160f7223 */ /* 0x001fc80000000017 */
[----:B-1----:R-:W-:-:S04]  /*07b0*/  FFMA R15, R8, R21, R15 ;  /* 0x00000015080f7223 */ /* 0x002fc8000000000f */
[----:B---3--:R-:W-:-:S04]  /*07c0*/  FFMA R9, R12, R9, R15 ;  /* 0x000000090c097223 */ /* 0x008fc8000000000f */
[----:B------:R-:W-:-:S04]  /*07d0*/  FFMA R9, R28, R10, R9 ;  /* 0x0000000a1c097223 */ /* 0x000fc80000000009 */
[----:B--2---:R-:W-:-:S07]  /*07e0*/  FFMA R21, R24, R11, R9 ;  /* 0x0000000b18157223 */ /* 0x004fce0000000009 */
.L_x_2:
[----:B------:R-:W-:Y:S05]  /*07f0*/  BSYNC.RECONVERGENT B0 ;  /* 0x0000000000007941 */ /* 0x000fea0003800200 */
.L_x_1:
[----:B------:R-:W-:Y:S01]  /*0800*/  IADD3 R16, PT, PT, R16, 0x1, RZ ;  /* 0x0000000110107810 */ /* 0x000fe20007ffe0ff */
[----:B------:R-:W-:Y:S01]  /*0810*/  BAR.SYNC.DEFER_BLOCKING 0x0 ;  /* 0x0000000000007b1d */ /* 0x000fe20000010000 */
[----:B------:R-:W-:Y:S02]  /*0820*/  IADD3 R17, PT, PT, R17, 0x20, RZ ;  /* 0x0000002011117810 */ /* 0x000fe40007ffe0ff */
[----:B------:R-:W-:Y:S02]  /*0830*/  ISETP.NE.AND P1, PT, R16, RZ, PT ;  /* 0x000000ff1000720c */ /* 0x000fe40003f25270 */
[----:B------:R-:W-:Y:S02]  /*0840*/  IADD3 R18, PT, PT, R18, 0x20, RZ ;  /* 0x0000002012127810 */ /* 0x000fe40007ffe0ff */
[----:B------:R-:W-:Y:S02]  /*0850*/  IADD3 R6, PT, PT, R6, 0x20, RZ ;  /* 0x0000002006067810 */ /* 0x000fe40007ffe0ff */
[----:B------:R-:W-:-:S07]  /*0860*/  LEA R7, R2, R7, 0x5 ;  /* 0x0000000702077211 */ /* 0x000fce00078e28ff */
[----:B------:R-:W-:Y:S05]  /*0870*/  @P1 BRA `(.L_x_3) ;  /* 0xfffffff8007c1947 */ /* 0x000fea000383ffff */
.L_x_0:
[----:B------:R-:W1:Y:S02]  /*0880*/  LDCU.64 UR4, c[0x0][0x3b0] ;  /* 0x00007600ff0477ac */ /* 0x000e640008000a00 */
[----:B-1----:R-:W-:-:S04]  /*0890*/  ISETP.GE.U32.AND P0, PT, R19, UR4, PT ;  /* 0x0000000413007c0c */ /* 0x002fc8000bf06070 */
[----:B------:R-:W-:-:S13]  /*08a0*/  ISETP.GE.U32.OR P0, PT, R20, UR5, P0 ;  /* 0x0000000514007c0c */ /* 0x000fda0008706470 */
[----:B------:R-:W-:Y:S05]  /*08b0*/  @P0 EXIT ;  /* 0x000000000000094d */ /* 0x000fea0003800000 */
[----:B------:R-:W1:Y:S01]  /*08c0*/  LDC.64 R2, c[0x0][0x390] ;  /* 0x0000e400ff027b82 */ /* 0x000e620000000a00 */
[----:B------:R-:W-:-:S04]  /*08d0*/  IMAD R19, R20, UR4, R19 ;  /* 0x0000000414137c24 */ /* 0x000fc8000f8e0213 */
[----:B-1----:R-:W-:-:S05]  /*08e0*/  IMAD.WIDE.U32 R2, R19, 0x4, R2 ;  /* 0x0000000413027825 */ /* 0x002fca00078e0002 */
[----:B------:R-:W-:Y:S01]  /*08f0*/  STG.E desc[UR8][R2.64], R21 ;  /* 0x0000001502007986 */ /* 0x000fe2000c101908 */
[----:B------:R-:W-:Y:S05]  /*0900*/  EXIT ;  /* 0x000000000000794d */ /* 0x000fea0003800000 */
.L_x_4:
[----:B------:R-:W-:-:S00]  /*0910*/  BRA `(.L_x_4) ;  /* 0xfffffffc00fc7947 */ /* 0x000fc0000383ffff */
[----:B------:R-:W-:-:S00]  /*0920*/  NOP ;  /* 0x0000000000007918 */ /* 0x000fc00000000000 */
        /* <DEDUP_REMOVED lines=13> */
.L_x_5:


//--------------------- .nv.shared._Z20matrixMultiplySharedPfS_S_4dim3S0_S0_ --------------------------
	.section	.nv.shared._Z20matrixMultiplySharedPfS_S_4dim3S0_S0_,"aw",@nobits
	.sectionflags	@""
	.align	4
.nv.shared._Z20matrixMultiplySharedPfS_S_4dim3S0_S0_:
	.zero		9216


//--------------------- .nv.shared.reserved.0     --------------------------
	.section	.nv.shared.reserved.0,"aw",@nobits
	.weak		__nv_reservedSMEM_offset_0_alias
	.size		__nv_reservedSMEM_offset_0_alias, 0, 64
	.other		__nv_reservedSMEM_offset_0_alias,@"STO_CUDA_RESERVED_SHARED STV_DEFAULT"
__nv_reservedSMEM_offset_0_alias:
	.zero		0
	.zero		64


//--------------------- .nv.constant0._Z20matrixMultiplySharedPfS_S_4dim3S0_S0_ --------------------------
	.section	.nv.constant0._Z20matrixMultiplySharedPfS_S_4dim3S0_S0_,"a",@progbits
	.sectionflags	@""
	.align	4
.nv.constant0._Z20matrixMultiplySharedPfS_S_4dim3S0_S0_:
	.zero		956


//--------------------- SYMBOLS --------------------------

	.type		.nv.reservedSmem.offset0,@object
	.size		.nv.reservedSmem.offset0,0x4
	.type		.nv.reservedSmem.cap,@object
	.size		.nv.reservedSmem.cap,0x4
